//
// Generated by NVIDIA NVVM Compiler
//
// Compiler Build ID: CL-36424714
// Cuda compilation tools, release 13.0, V13.0.88
// Based on NVVM 20.0.0
//

.version 9.0
.target sm_100
.address_size 64

	// .globl	_Z3minPiS_i

.visible .entry _Z3minPiS_i(
	.param .u64 .ptr .align 1 _Z3minPiS_i_param_0,
	.param .u64 .ptr .align 1 _Z3minPiS_i_param_1,
	.param .u32 _Z3minPiS_i_param_2
)
{
	.reg .pred 	%p<5>;
	.reg .b32 	%r<20>;
	.reg .b64 	%rd<9>;

	ld.param.u64 	%rd5, [_Z3minPiS_i_param_0];
	ld.param.u64 	%rd4, [_Z3minPiS_i_param_1];
	ld.param.u32 	%r18, [_Z3minPiS_i_param_2];
	cvta.to.global.u64 	%rd1, %rd5;
	mov.u32 	%r8, %tid.x;
	mov.u32 	%r9, %ctaid.x;
	mov.u32 	%r10, %ntid.x;
	mad.lo.s32 	%r11, %r9, %r10, %r8;
	shl.b32 	%r1, %r11, 1;
	setp.lt.s32 	%p1, %r18, 1;
	@%p1 bra 	$L__BB0_7;
	mul.wide.s32 	%rd6, %r1, 4;
	add.s64 	%rd2, %rd1, %rd6;
	shr.s32 	%r13, %r1, 1;
	mul.wide.s32 	%rd7, %r13, 4;
	add.s64 	%rd3, %rd1, %rd7;
$L__BB0_2:
	setp.ge.s32 	%p2, %r1, %r18;
	@%p2 bra 	$L__BB0_4;
	ld.global.u32 	%r14, [%rd2];
	ld.global.u32 	%r15, [%rd2+4];
	min.s32 	%r19, %r15, %r14;
$L__BB0_4:
	setp.ge.s32 	%p3, %r1, %r18;
	bar.sync 	0;
	@%p3 bra 	$L__BB0_6;
	st.global.u32 	[%rd3], %r19;
$L__BB0_6:
	bar.sync 	0;
	shr.u32 	%r6, %r18, 1;
	setp.gt.u32 	%p4, %r18, 1;
	mov.u32 	%r18, %r6;
	@%p4 bra 	$L__BB0_2;
$L__BB0_7:
	cvta.to.global.u64 	%rd8, %rd4;
	ld.global.u32 	%r16, [%rd1];
	st.global.u32 	[%rd8], %r16;
	ret;

}
	// .globl	_Z10last_digitPiS_
.visible .entry _Z10last_digitPiS_(
	.param .u64 .ptr .align 1 _Z10last_digitPiS__param_0,
	.param .u64 .ptr .align 1 _Z10last_digitPiS__param_1
)
{
	.reg .b32 	%r<9>;
	.reg .b64 	%rd<8>;

	ld.param.u64 	%rd1, [_Z10last_digitPiS__param_0];
	ld.param.u64 	%rd2, [_Z10last_digitPiS__param_1];
	cvta.to.global.u64 	%rd3, %rd2;
	cvta.to.global.u64 	%rd4, %rd1;
	mov.u32 	%r1, %ctaid.x;
	mul.wide.u32 	%rd5, %r1, 4;
	add.s64 	%rd6, %rd4, %rd5;
	ld.global.u32 	%r2, [%rd6];
	mul.hi.s32 	%r3, %r2, 1717986919;
	shr.u32 	%r4, %r3, 31;
	shr.s32 	%r5, %r3, 2;
	add.s32 	%r6, %r5, %r4;
	mul.lo.s32 	%r7, %r6, 10;
	sub.s32 	%r8, %r2, %r7;
	add.s64 	%rd7, %rd3, %rd5;
	st.global.u32 	[%rd7], %r8;
	ret;

}


// ===== COMPILED SASS (sm_100) =====

	.target	sm_100

	.elftype	@"ET_EXEC"


//--------------------- .note.nv.tkinfo           --------------------------
	.section	.note.nv.tkinfo,"",@"SHT_NOTE"
	.sectionflags	@"SHF_NOTE_NV_TKINFO"
	.tkinfo
        /*0018*/ 	.word	0x00000002
        /*0030*/ 	.string	""
        /*0030*/ 	.string	"ptxas"
        /*0030*/ 	.string	"Cuda compilation tools, release 13.0, V13.0.88"
        /*0030*/ 	.string	"Build cuda_13.0.r13.0/compiler.36424714_0"
        /*0030*/ 	.string	"-arch sm_100 -m 64 "



//--------------------- .note.nv.cuinfo           --------------------------
	.section	.note.nv.cuinfo,"",@"SHT_NOTE"
	.sectionflags	@"SHF_NOTE_NV_CUINFO"
        /*0018*/ 	.short	0x0002
        /*001a*/ 	.short	0x0064
        /*001c*/ 	.short	0x0082
	.zero		2


//--------------------- .nv.info                  --------------------------
	.section	.nv.info,"",@"SHT_CUDA_INFO"
	.align	4


	//----- nvinfo : EIATTR_REGCOUNT
	.align		4
        /*0000*/ 	.byte	0x04, 0x2f
        /*0002*/ 	.short	(.L_1 - .L_0)
	.align		4
.L_0:
        /*0004*/ 	.word	index@(_Z3minPiS_i)
        /*0008*/ 	.word	0x0000000c


	//----- nvinfo : EIATTR_FRAME_SIZE
	.align		4
.L_1:
        /*000c*/ 	.byte	0x04, 0x11
        /*000e*/ 	.short	(.L_3 - .L_2)
	.align		4
.L_2:
        /*0010*/ 	.word	index@(_Z3minPiS_i)
        /*0014*/ 	.word	0x00000000


	//----- nvinfo : EIATTR_REGCOUNT
	.align		4
.L_3:
        /*0018*/ 	.byte	0x04, 0x2f
        /*001a*/ 	.short	(.L_5 - .L_4)
	.align		4
.L_4:
        /*001c*/ 	.word	index@(_Z10last_digitPiS_)
        /*0020*/ 	.word	0x0000000c


	//----- nvinfo : EIATTR_FRAME_SIZE
	.align		4
.L_5:
        /*0024*/ 	.byte	0x04, 0x11
        /*0026*/ 	.short	(.L_7 - .L_6)
	.align		4
.L_6:
        /*0028*/ 	.word	index@(_Z10last_digitPiS_)
        /*002c*/ 	.word	0x00000000


	//----- nvinfo : EIATTR_MIN_STACK_SIZE
	.align		4
.L_7:
        /*0030*/ 	.byte	0x04, 0x12
        /*0032*/ 	.short	(.L_9 - .L_8)
	.align		4
.L_8:
        /*0034*/ 	.word	index@(_Z10last_digitPiS_)
        /*0038*/ 	.word	0x00000000


	//----- nvinfo : EIATTR_MIN_STACK_SIZE
	.align		4
.L_9:
        /*003c*/ 	.byte	0x04, 0x12
        /*003e*/ 	.short	(.L_11 - .L_10)
	.align		4
.L_10:
        /*0040*/ 	.word	index@(_Z3minPiS_i)
        /*0044*/ 	.word	0x00000000
.L_11:


//--------------------- .nv.compat                --------------------------
	.section	.nv.compat,"",@"SHT_CUDA_COMPAT_INFO"
	.align	4
        /*0000*/ 	.byte	0x02, 0x09, 0x00, 0x00, 0x02, 0x02, 0x01, 0x00, 0x02, 0x05, 0x05, 0x00, 0x03, 0x07, 0x01, 0x01
        /*0010*/ 	.byte	0x02, 0x03, 0x00, 0x00, 0x02, 0x06, 0x01, 0x00, 0x04, 0x0b, 0x08, 0x00, 0x09, 0x00, 0x00, 0x00
        /*0020*/ 	.byte	0x00, 0x00, 0x00, 0x00


//--------------------- .nv.info._Z10last_digitPiS_ --------------------------
	.section	.nv.info._Z10last_digitPiS_,"",@"SHT_CUDA_INFO"
	.sectionflags	@""
	.align	4


	//----- nvinfo : EIATTR_CUDA_API_VERSION
	.align		4
        /*0000*/ 	.byte	0x04, 0x37
        /*0002*/ 	.short	(.L_13 - .L_12)
.L_12:
        /*0004*/ 	.word	0x00000082


	//----- nvinfo : EIATTR_KPARAM_INFO
	.align		4
.L_13:
        /*0008*/ 	.byte	0x04, 0x17
        /*000a*/ 	.short	(.L_15 - .L_14)
.L_14:
        /*000c*/ 	.word	0x00000000
        /*0010*/ 	.short	0x0001
        /*0012*/ 	.short	0x0008
        /*0014*/ 	.byte	0x00, 0xf5, 0x21, 0x00


	//----- nvinfo : EIATTR_KPARAM_INFO
	.align		4
.L_15:
        /*0018*/ 	.byte	0x04, 0x17
        /*001a*/ 	.short	(.L_17 - .L_16)
.L_16:
        /*001c*/ 	.word	0x00000000
        /*0020*/ 	.short	0x0000
        /*0022*/ 	.short	0x0000
        /*0024*/ 	.byte	0x00, 0xf5, 0x21, 0x00


	//----- nvinfo : EIATTR_SPARSE_MMA_MASK
	.align		4
.L_17:
        /*0028*/ 	.byte	0x03, 0x50
        /*002a*/ 	.short	0x0000


	//----- nvinfo : EIATTR_MAXREG_COUNT
	.align		4
        /*002c*/ 	.byte	0x03, 0x1b
        /*002e*/ 	.short	0x00ff


	//----- nvinfo : EIATTR_MERCURY_ISA_VERSION
	.align		4
        /*0030*/ 	.byte	0x03, 0x5f
        /*0032*/ 	.short	0x0101


	//----- nvinfo : EIATTR_VRC_CTA_INIT_COUNT
	.align		4
        /*0034*/ 	.byte	0x02, 0x4a
	.zero		1
	.zero		1


	//----- nvinfo : EIATTR_EXIT_INSTR_OFFSETS
	.align		4
        /*0038*/ 	.byte	0x04, 0x1c
        /*003a*/ 	.short	(.L_19 - .L_18)


	//   ....[0]....
.L_18:
        /*003c*/ 	.word	0x000000d0


	//----- nvinfo : EIATTR_CBANK_PARAM_SIZE
	.align		4
.L_19:
        /*0040*/ 	.byte	0x03, 0x19
        /*0042*/ 	.short	0x0010


	//----- nvinfo : EIATTR_PARAM_CBANK
	.align		4
        /*0044*/ 	.byte	0x04, 0x0a
        /*0046*/ 	.short	(.L_21 - .L_20)
	.align		4
.L_20:
        /*0048*/ 	.word	index@(.nv.constant0._Z10last_digitPiS_)
        /*004c*/ 	.short	0x0380
        /*004e*/ 	.short	0x0010


	//----- nvinfo : EIATTR_SW_WAR
	.align		4
.L_21:
        /*0050*/ 	.byte	0x04, 0x36
        /*0052*/ 	.short	(.L_23 - .L_22)
.L_22:
        /*0054*/ 	.word	0x00000008
.L_23:


//--------------------- .nv.info._Z3minPiS_i      --------------------------
	.section	.nv.info._Z3minPiS_i,"",@"SHT_CUDA_INFO"
	.sectionflags	@""
	.align	4


	//----- nvinfo : EIATTR_CUDA_API_VERSION
	.align		4
        /*0000*/ 	.byte	0x04, 0x37
        /*0002*/ 	.short	(.L_25 - .L_24)
.L_24:
        /*0004*/ 	.word	0x00000082


	//----- nvinfo : EIATTR_KPARAM_INFO
	.align		4
.L_25:
        /*0008*/ 	.byte	0x04, 0x17
        /*000a*/ 	.short	(.L_27 - .L_26)
.L_26:
        /*000c*/ 	.word	0x00000000
        /*0010*/ 	.short	0x0002
        /*0012*/ 	.short	0x0010
        /*0014*/ 	.byte	0x00, 0xf0, 0x11, 0x00


	//----- nvinfo : EIATTR_KPARAM_INFO
	.align		4
.L_27:
        /*0018*/ 	.byte	0x04, 0x17
        /*001a*/ 	.short	(.L_29 - .L_28)
.L_28:
        /*001c*/ 	.word	0x00000000
        /*0020*/ 	.short	0x0001
        /*0022*/ 	.short	0x0008
        /*0024*/ 	.byte	0x00, 0xf5, 0x21, 0x00


	//----- nvinfo : EIATTR_KPARAM_INFO
	.align		4
.L_29:
        /*0028*/ 	.byte	0x04, 0x17
        /*002a*/ 	.short	(.L_31 - .L_30)
.L_30:
        /*002c*/ 	.word	0x00000000
        /*0030*/ 	.short	0x0000
        /*0032*/ 	.short	0x0000
        /*0034*/ 	.byte	0x00, 0xf5, 0x21, 0x00


	//----- nvinfo : EIATTR_SPARSE_MMA_MASK
	.align		4
.L_31:
        /*0038*/ 	.byte	0x03, 0x50
        /*003a*/ 	.short	0x0000


	//----- nvinfo : EIATTR_MAXREG_COUNT
	.align		4
        /*003c*/ 	.byte	0x03, 0x1b
        /*003e*/ 	.short	0x00ff


	//----- nvinfo : EIATTR_NUM_BARRIERS
	.align		4
        /*0040*/ 	.byte	0x02, 0x4c
        /*0042*/ 	.byte	0x01
	.zero		1


	//----- nvinfo : EIATTR_MERCURY_ISA_VERSION
	.align		4
        /*0044*/ 	.byte	0x03, 0x5f
        /*0046*/ 	.short	0x0101


	//----- nvinfo : EIATTR_VRC_CTA_INIT_COUNT
	.align		4
        /*0048*/ 	.byte	0x02, 0x4a
	.zero		1
	.zero		1


	//----- nvinfo : EIATTR_EXIT_INSTR_OFFSETS
	.align		4
        /*004c*/ 	.byte	0x04, 0x1c
        /*004e*/ 	.short	(.L_33 - .L_32)


	//   ....[0]....
.L_32:
        /*0050*/ 	.word	0x00000210


	//----- nvinfo : EIATTR_CRS_STACK_SIZE
	.align		4
.L_33:
        /*0054*/ 	.byte	0x04, 0x1e
        /*0056*/ 	.short	(.L_35 - .L_34)
.L_34:
        /*0058*/ 	.word	0x00000000


	//----- nvinfo : EIATTR_CBANK_PARAM_SIZE
	.align		4
.L_35:
        /*005c*/ 	.byte	0x03, 0x19
        /*005e*/ 	.short	0x0014


	//----- nvinfo : EIATTR_PARAM_CBANK
	.align		4
        /*0060*/ 	.byte	0x04, 0x0a
        /*0062*/ 	.short	(.L_37 - .L_36)
	.align		4
.L_36:
        /*0064*/ 	.word	index@(.nv.constant0._Z3minPiS_i)
        /*0068*/ 	.short	0x0380
        /*006a*/ 	.short	0x0014


	//----- nvinfo : EIATTR_SW_WAR
	.align		4
.L_37:
        /*006c*/ 	.byte	0x04, 0x36
        /*006e*/ 	.short	(.L_39 - .L_38)
.L_38:
        /*0070*/ 	.word	0x00000008
.L_39:


//--------------------- .nv.callgraph             --------------------------
	.section	.nv.callgraph,"",@"SHT_CUDA_CALLGRAPH"
	.align	4
	.sectionentsize	8
	.align		4
        /*0000*/ 	.word	0x00000000
	.align		4
        /*0004*/ 	.word	0xffffffff
	.align		4
        /*0008*/ 	.word	0x00000000
	.align		4
        /*000c*/ 	.word	0xfffffffe
	.align		4
        /*0010*/ 	.word	0x00000000
	.align		4
        /*0014*/ 	.word	0xfffffffd
	.align		4
        /*0018*/ 	.word	0x00000000
	.align		4
        /*001c*/ 	.word	0xfffffffc


//--------------------- .text._Z10last_digitPiS_  --------------------------
	.section	.text._Z10last_digitPiS_,"ax",@progbits
	.align	128
        .global         _Z10last_digitPiS_
        .type           _Z10last_digitPiS_,@function
        .size           _Z10last_digitPiS_,(.L_x_6 - _Z10last_digitPiS_)
        .other          _Z10last_digitPiS_,@"STO_CUDA_ENTRY STV_DEFAULT"
_Z10last_digitPiS_:
.text._Z10last_digitPiS_:
[----:B------:R-:W-:Y:S01]  /*0000*/  LDC R1, c[0x0][0x37c] ;  /* 0x0000df00ff017b82 */ /* 0x000fe20000000800 */
[----:B------:R-:W0:Y:S07]  /*0010*/  S2R R9, SR_CTAID.X ;  /* 0x0000000000097919 */ /* 0x000e2e0000002500 */
[----:B------:R-:W0:Y:S01]  /*0020*/  LDC.64 R2, c[0x0][0x380] ;  /* 0x0000e000ff027b82 */ /* 0x000e220000000a00 */
[----:B------:R-:W1:Y:S07]  /*0030*/  LDCU.64 UR4, c[0x0][0x358] ;  /* 0x00006b00ff0477ac */ /* 0x000e6e0008000a00 */
[----:B------:R-:W2:Y:S01]  /*0040*/  LDC.64 R4, c[0x0][0x388] ;  /* 0x0000e200ff047b82 */ /* 0x000ea20000000a00 */
[----:B0-----:R-:W-:-:S06]  /*0050*/  IMAD.WIDE.U32 R2, R9, 0x4, R2 ;  /* 0x0000000409027825 */ /* 0x001fcc00078e0002 */
[----:B-1----:R-:W3:Y:S01]  /*0060*/  LDG.E R2, desc[UR4][R2.64] ;  /* 0x0000000402027981 */ /* 0x002ee2000c1e1900 */
[----:B--2---:R-:W-:-:S04]  /*0070*/  IMAD.WIDE.U32 R4, R9, 0x4, R4 ;  /* 0x0000000409047825 */ /* 0x004fc800078e0004 */
[----:B---3--:R-:W-:-:S05]  /*0080*/  IMAD.HI R0, R2, 0x66666667, RZ ;  /* 0x6666666702007827 */ /* 0x008fca00078e02ff */
[----:B------:R-:W-:-:S04]  /*0090*/  SHF.R.U32.HI R7, RZ, 0x1f, R0 ;  /* 0x0000001fff077819 */ /* 0x000fc80000011600 */
[----:B------:R-:W-:-:S05]  /*00a0*/  LEA.HI.SX32 R7, R0, R7, 0x1e ;  /* 0x0000000700077211 */ /* 0x000fca00078ff2ff */
[----:B------:R-:W-:-:S05]  /*00b0*/  IMAD R7, R7, -0xa, R2 ;  /* 0xfffffff607077824 */ /* 0x000fca00078e0202 */
[----:B------:R-:W-:Y:S01]  /*00c0*/  STG.E desc[UR4][R4.64], R7 ;  /* 0x0000000704007986 */ /* 0x000fe2000c101904 */
[----:B------:R-:W-:Y:S05]  /*00d0*/  EXIT ;  /* 0x000000000000794d */ /* 0x000fea0003800000 */
.L_x_0:
[----:B------:R-:W-:-:S00]  /*00e0*/  BRA `(.L_x_0) ;  /* 0xfffffffc00fc7947 */ /* 0x000fc0000383ffff */
[----:B------:R-:W-:-:S00]  /*00f0*/  NOP ;  /* 0x0000000000007918 */ /* 0x000fc00000000000 */
        /* <DEDUP_REMOVED lines=8> */
.L_x_6:


//--------------------- .text._Z3minPiS_i         --------------------------
	.section	.text._Z3minPiS_i,"ax",@progbits
	.align	128
        .global         _Z3minPiS_i
        .type           _Z3minPiS_i,@function
        .size           _Z3minPiS_i,(.L_x_7 - _Z3minPiS_i)
        .other          _Z3minPiS_i,@"STO_CUDA_ENTRY STV_DEFAULT"
_Z3minPiS_i:
.text._Z3minPiS_i:
[----:B------:R-:W-:Y:S01]  /*0000*/  LDC R1, c[0x0][0x37c] ;  /* 0x0000df00ff017b82 */ /* 0x000fe20000000800 */
[----:B------:R-:W0:Y:S01]  /*0010*/  S2R R0, SR_TID.X ;  /* 0x0000000000007919 */ /* 0x000e220000002100 */
[----:B------:R-:W1:Y:S06]  /*0020*/  LDCU UR5, c[0x0][0x390] ;  /* 0x00007200ff0577ac */ /* 0x000e6c0008000800 */
[----:B------:R-:W0:Y:S01]  /*0030*/  S2UR UR4, SR_CTAID.X ;  /* 0x00000000000479c3 */ /* 0x000e220000002500 */
[----:B------:R-:W2:Y:S07]  /*0040*/  LDCU.64 UR6, c[0x0][0x358] ;  /* 0x00006b00ff0677ac */ /* 0x000eae0008000a00 */
[----:B------:R-:W0:Y:S01]  /*0050*/  LDC R3, c[0x0][0x360] ;  /* 0x0000d800ff037b82 */ /* 0x000e220000000800 */
[----:B-1----:R-:W-:Y:S01]  /*0060*/  UISETP.GE.AND UP0, UPT, UR5, 0x1, UPT ;  /* 0x000000010500788c */ /* 0x002fe2000bf06270 */
[----:B0-----:R-:W-:-:S08]  /*0070*/  IMAD R0, R3, UR4, R0 ;  /* 0x0000000403007c24 */ /* 0x001fd0000f8e0200 */
[----:B--2---:R-:W-:Y:S05]  /*0080*/  BRA.U !UP0, `(.L_x_1) ;  /* 0x0000000108507547 */ /* 0x004fea000b800000 */
[----:B------:R-:W0:Y:S01]  /*0090*/  LDC.64 R4, c[0x0][0x380] ;  /* 0x0000e000ff047b82 */ /* 0x000e220000000a00 */
[----:B------:R-:W-:Y:S01]  /*00a0*/  SHF.L.U32 R7, R0, 0x1, RZ ;  /* 0x0000000100077819 */ /* 0x000fe200000006ff */
[----:B------:R-:W1:Y:S03]  /*00b0*/  LDCU UR4, c[0x0][0x390] ;  /* 0x00007200ff0477ac */ /* 0x000e660008000800 */
[----:B------:R-:W-:Y:S01]  /*00c0*/  SHF.R.S32.HI R9, RZ, 0x1, R7 ;  /* 0x00000001ff097819 */ /* 0x000fe20000011407 */
[----:B0-----:R-:W-:-:S04]  /*00d0*/  IMAD.WIDE R2, R7, 0x4, R4 ;  /* 0x0000000407027825 */ /* 0x001fc800078e0204 */
[----:B-1----:R-:W-:-:S07]  /*00e0*/  IMAD.WIDE R4, R9, 0x4, R4 ;  /* 0x0000000409047825 */ /* 0x002fce00078e0204 */
.L_x_4:
[----:B------:R-:W-:Y:S01]  /*00f0*/  ISETP.GE.AND P0, PT, R7, UR4, PT ;  /* 0x0000000407007c0c */ /* 0x000fe2000bf06270 */
[----:B------:R-:W-:-:S12]  /*0100*/  BSSY.RECONVERGENT B0, `(.L_x_2) ;  /* 0x0000005000007945 */ /* 0x000fd80003800200 */
[----:B0-----:R-:W-:Y:S05]  /*0110*/  @P0 BRA `(.L_x_3) ;  /* 0x00000000000c0947 */ /* 0x001fea0003800000 */
[----:B------:R-:W2:Y:S04]  /*0120*/  LDG.E R0, desc[UR6][R2.64] ;  /* 0x0000000602007981 */ /* 0x000ea8000c1e1900 */
[----:B------:R-:W2:Y:S02]  /*0130*/  LDG.E R9, desc[UR6][R2.64+0x4] ;  /* 0x0000040602097981 */ /* 0x000ea4000c1e1900 */
[----:B--2---:R-:W-:-:S07]  /*0140*/  VIMNMX R9, PT, PT, R0, R9, PT ;  /* 0x0000000900097248 */ /* 0x004fce0003fe0100 */
.L_x_3:
[----:B------:R-:W-:Y:S05]  /*0150*/  BSYNC.RECONVERGENT B0 ;  /* 0x0000000000007941 */ /* 0x000fea0003800200 */
.L_x_2:
[----:B------:R-:W-:Y:S01]  /*0160*/  BAR.SYNC.DEFER_BLOCKING 0x0 ;  /* 0x0000000000007b1d */ /* 0x000fe20000010000 */
[----:B------:R-:W-:Y:S02]  /*0170*/  UISETP.GT.U32.AND UP0, UPT, UR4, 0x1, UPT ;  /* 0x000000010400788c */ /* 0x000fe4000bf04070 */
[----:B------:R-:W-:-:S07]  /*0180*/  USHF.R.U32.HI UR5, URZ, 0x1, UR4 ;  /* 0x00000001ff057899 */ /* 0x000fce0008011604 */
[----:B------:R-:W-:Y:S01]  /*0190*/  UMOV UR4, UR5 ;  /* 0x0000000500047c82 */ /* 0x000fe20008000000 */
[----:B------:R0:W-:Y:S01]  /*01a0*/  @!P0 STG.E desc[UR6][R4.64], R9 ;  /* 0x0000000904008986 */ /* 0x0001e2000c101906 */
[----:B------:R-:W-:Y:S06]  /*01b0*/  BAR.SYNC.DEFER_BLOCKING 0x0 ;  /* 0x0000000000007b1d */ /* 0x000fec0000010000 */
[----:B------:R-:W-:Y:S05]  /*01c0*/  BRA.U UP0, `(.L_x_4) ;  /* 0xfffffffd00c87547 */ /* 0x000fea000b83ffff */
.L_x_1:
[----:B------:R-:W1:Y:S02]  /*01d0*/  LDC.64 R2, c[0x0][0x380] ;  /* 0x0000e000ff027b82 */ /* 0x000e640000000a00 */
[----:B-1----:R-:W2:Y:S06]  /*01e0*/  LDG.E R3, desc[UR6][R2.64] ;  /* 0x0000000602037981 */ /* 0x002eac000c1e1900 */
[----:B0-----:R-:W2:Y:S02]  /*01f0*/  LDC.64 R4, c[0x0][0x388] ;  /* 0x0000e200ff047b82 */ /* 0x001ea40000000a00 */
[----:B--2---:R-:W-:Y:S01]  /*0200*/  STG.E desc[UR6][R4.64], R3 ;  /* 0x0000000304007986 */ /* 0x004fe2000c101906 */
[----:B------:R-:W-:Y:S05]  /*0210*/  EXIT ;  /* 0x000000000000794d */ /* 0x000fea0003800000 */
.L_x_5:
        /* <DEDUP_REMOVED lines=14> */
.L_x_7:


//--------------------- .nv.shared.reserved.0     --------------------------
	.section	.nv.shared.reserved.0,"aw",@nobits
	.weak		__nv_reservedSMEM_offset_0_alias
	.size		__nv_reservedSMEM_offset_0_alias, 0, 64
	.other		__nv_reservedSMEM_offset_0_alias,@"STO_CUDA_RESERVED_SHARED STV_DEFAULT"
__nv_reservedSMEM_offset_0_alias:
	.zero		0
	.zero		64


//--------------------- .nv.constant0._Z10last_digitPiS_ --------------------------
	.section	.nv.constant0._Z10last_digitPiS_,"a",@progbits
	.sectionflags	@""
	.align	4
.nv.constant0._Z10last_digitPiS_:
	.zero		912


//--------------------- .nv.constant0._Z3minPiS_i --------------------------
	.section	.nv.constant0._Z3minPiS_i,"a",@progbits
	.sectionflags	@""
	.align	4
.nv.constant0._Z3minPiS_i:
	.zero		916


//--------------------- SYMBOLS --------------------------

	.type		.nv.reservedSmem.offset0,@object
	.size		.nv.reservedSmem.offset0,0x4
